	.headerflags	@"EF_CUDA_TEXMODE_UNIFIED EF_CUDA_64BIT_ADDRESS EF_CUDA_ACCELERATORS EF_CUDA_SM90 EF_CUDA_VIRTUAL_SM(EF_CUDA_SM90)"
	.elftype	@"ET_EXEC"


//--------------------- .nv.info                  --------------------------
	.section	.nv.info,"",@"SHT_CUDA_INFO"
	.align	4


	//----- nvinfo : EIATTR_REGCOUNT
	.align		4
        /*0000*/ 	.byte	0x04, 0x2f
        /*0002*/ 	.short	(.L_3 - .L_2)
	.align		4
.L_2:
        /*0004*/ 	.word	index@(triton_poi_fused__native_batch_norm_legit_no_training_add_leaky_relu_27)
        /*0008*/ 	.word	0x00000020


	//----- nvinfo : EIATTR_MIN_STACK_SIZE
	.align		4
.L_3:
        /*000c*/ 	.byte	0x04, 0x12
        /*000e*/ 	.short	(.L_5 - .L_4)
	.align		4
.L_4:
        /*0010*/ 	.word	index@(triton_poi_fused__native_batch_norm_legit_no_training_add_leaky_relu_27)
        /*0014*/ 	.word	0x00000000


	//----- nvinfo : EIATTR_FRAME_SIZE
	.align		4
.L_5:
        /*0018*/ 	.byte	0x04, 0x11
        /*001a*/ 	.short	(.L_7 - .L_6)
	.align		4
.L_6:
        /*001c*/ 	.word	index@(triton_poi_fused__native_batch_norm_legit_no_training_add_leaky_relu_27)
        /*0020*/ 	.word	0x00000000


	//----- nvinfo : EIATTR_MIN_STACK_SIZE
	.align		4
.L_7:
        /*0024*/ 	.byte	0x04, 0x12
        /*0026*/ 	.short	(.L_9 - .L_8)
	.align		4
.L_8:
        /*0028*/ 	.word	index@(triton_poi_fused__native_batch_norm_legit_no_training_add_leaky_relu_27)
        /*002c*/ 	.word	0x00000000
.L_9:


//--------------------- .nv.info.triton_poi_fused__native_batch_norm_legit_no_training_add_leaky_relu_27 --------------------------
	.section	.nv.info.triton_poi_fused__native_batch_norm_legit_no_training_add_leaky_relu_27,"",@"SHT_CUDA_INFO"
	.sectionflags	@""
	.align	4


	//----- nvinfo : EIATTR_CUDA_API_VERSION
	.align		4
        /*0000*/ 	.byte	0x04, 0x37
        /*0002*/ 	.short	(.L_11 - .L_10)
.L_10:
        /*0004*/ 	.word	0x0000007c


	//----- nvinfo : EIATTR_KPARAM_INFO
	.align		4
.L_11:
        /*0008*/ 	.byte	0x04, 0x17
        /*000a*/ 	.short	(.L_13 - .L_12)
.L_12:
        /*000c*/ 	.word	0x00000000
        /*0010*/ 	.short	0x0008
        /*0012*/ 	.short	0x003c
        /*0014*/ 	.byte	0x00, 0xf0, 0x11, 0x00


	//----- nvinfo : EIATTR_KPARAM_INFO
	.align		4
.L_13:
        /*0018*/ 	.byte	0x04, 0x17
        /*001a*/ 	.short	(.L_15 - .L_14)
.L_14:
        /*001c*/ 	.word	0x00000000
        /*0020*/ 	.short	0x0007
        /*0022*/ 	.short	0x0038
        /*0024*/ 	.byte	0x00, 0xf0, 0x11, 0x00


	//----- nvinfo : EIATTR_KPARAM_INFO
	.align		4
.L_15:
        /*0028*/ 	.byte	0x04, 0x17
        /*002a*/ 	.short	(.L_17 - .L_16)
.L_16:
        /*002c*/ 	.word	0x00000000
        /*0030*/ 	.short	0x0006
        /*0032*/ 	.short	0x0030
        /*0034*/ 	.byte	0x00, 0xf4, 0x21, 0x00


	//----- nvinfo : EIATTR_KPARAM_INFO
	.align		4
.L_17:
        /*0038*/ 	.byte	0x04, 0x17
        /*003a*/ 	.short	(.L_19 - .L_18)
.L_18:
        /*003c*/ 	.word	0x00000000
        /*0040*/ 	.short	0x0005
        /*0042*/ 	.short	0x0028
        /*0044*/ 	.byte	0x00, 0xf4, 0x21, 0x00


	//----- nvinfo : EIATTR_KPARAM_INFO
	.align		4
.L_19:
        /*0048*/ 	.byte	0x04, 0x17
        /*004a*/ 	.short	(.L_21 - .L_20)
.L_20:
        /*004c*/ 	.word	0x00000000
        /*0050*/ 	.short	0x0004
        /*0052*/ 	.short	0x0020
        /*0054*/ 	.byte	0x00, 0xf4, 0x21, 0x00


	//----- nvinfo : EIATTR_KPARAM_INFO
	.align		4
.L_21:
        /*0058*/ 	.byte	0x04, 0x17
        /*005a*/ 	.short	(.L_23 - .L_22)
.L_22:
        /*005c*/ 	.word	0x00000000
        /*0060*/ 	.short	0x0003
        /*0062*/ 	.short	0x0018
        /*0064*/ 	.byte	0x00, 0xf4, 0x21, 0x00


	//----- nvinfo : EIATTR_KPARAM_INFO
	.align		4
.L_23:
        /*0068*/ 	.byte	0x04, 0x17
        /*006a*/ 	.short	(.L_25 - .L_24)
.L_24:
        /*006c*/ 	.word	0x00000000
        /*0070*/ 	.short	0x0002
        /*0072*/ 	.short	0x0010
        /*0074*/ 	.byte	0x00, 0xf4, 0x21, 0x00


	//----- nvinfo : EIATTR_KPARAM_INFO
	.align		4
.L_25:
        /*0078*/ 	.byte	0x04, 0x17
        /*007a*/ 	.short	(.L_27 - .L_26)
.L_26:
        /*007c*/ 	.word	0x00000000
        /*0080*/ 	.short	0x0001
        /*0082*/ 	.short	0x0008
        /*0084*/ 	.byte	0x00, 0xf4, 0x21, 0x00


	//----- nvinfo : EIATTR_KPARAM_INFO
	.align		4
.L_27:
        /*0088*/ 	.byte	0x04, 0x17
        /*008a*/ 	.short	(.L_29 - .L_28)
.L_28:
        /*008c*/ 	.word	0x00000000
        /*0090*/ 	.short	0x0000
        /*0092*/ 	.short	0x0000
        /*0094*/ 	.byte	0x00, 0xf4, 0x21, 0x00


	//----- nvinfo : EIATTR_SPARSE_MMA_MASK
	.align		4
.L_29:
        /*0098*/ 	.byte	0x03, 0x50
        /*009a*/ 	.short	0x0000


	//----- nvinfo : EIATTR_MAXREG_COUNT
	.align		4
        /*009c*/ 	.byte	0x03, 0x1b
        /*009e*/ 	.short	0x00ff


	//----- nvinfo : EIATTR_EXIT_INSTR_OFFSETS
	.align		4
        /*00a0*/ 	.byte	0x04, 0x1c
        /*00a2*/ 	.short	(.L_31 - .L_30)


	//   ....[0]....
.L_30:
        /*00a4*/ 	.word	0x00000c40


	//   ....[1]....
        /*00a8*/ 	.word	0x00000c90


	//----- nvinfo : EIATTR_REQNTID
	.align		4
.L_31:
        /*00ac*/ 	.byte	0x04, 0x10
        /*00ae*/ 	.short	(.L_33 - .L_32)
.L_32:
        /*00b0*/ 	.word	0x00000080
        /*00b4*/ 	.word	0x00000001
        /*00b8*/ 	.word	0x00000001


	//----- nvinfo : EIATTR_CBANK_PARAM_SIZE
	.align		4
.L_33:
        /*00bc*/ 	.byte	0x03, 0x19
        /*00be*/ 	.short	0x0040


	//----- nvinfo : EIATTR_PARAM_CBANK
	.align		4
        /*00c0*/ 	.byte	0x04, 0x0a
        /*00c2*/ 	.short	(.L_35 - .L_34)
	.align		4
.L_34:
        /*00c4*/ 	.word	index@(.nv.constant0.triton_poi_fused__native_batch_norm_legit_no_training_add_leaky_relu_27)
        /*00c8*/ 	.short	0x0210
        /*00ca*/ 	.short	0x0040


	//----- nvinfo : EIATTR_SW_WAR
	.align		4
.L_35:
        /*00cc*/ 	.byte	0x04, 0x36
        /*00ce*/ 	.short	(.L_37 - .L_36)
.L_36:
        /*00d0*/ 	.word	0x00000008
.L_37:


//--------------------- .nv.callgraph             --------------------------
	.section	.nv.callgraph,"",@"SHT_CUDA_CALLGRAPH"
	.align	4
	.sectionentsize	8
	.align		4
        /*0000*/ 	.word	0x00000000
	.align		4
        /*0004*/ 	.word	0xffffffff
	.align		4
        /*0008*/ 	.word	0x00000000
	.align		4
        /*000c*/ 	.word	0xfffffffe
	.align		4
        /*0010*/ 	.word	0x00000000
	.align		4
        /*0014*/ 	.word	0xfffffffd
	.align		4
        /*0018*/ 	.word	0x00000000
	.align		4
        /*001c*/ 	.word	0xfffffffc


//--------------------- .nv.constant4             --------------------------
	.section	.nv.constant4,"a",@progbits
	.align	8
	.align		8
.nv.constant4:
        /*0000*/ 	.dword	_$_str
	.align		8
        /*0008*/ 	.dword	_$_str_$_2


//--------------------- .text.triton_poi_fused__native_batch_norm_legit_no_training_add_leaky_relu_27 --------------------------
	.section	.text.triton_poi_fused__native_batch_norm_legit_no_training_add_leaky_relu_27,"ax",@progbits
	.sectionflags	@"SHF_BARRIERS=1"
	.align	128
        .global         triton_poi_fused__native_batch_norm_legit_no_training_add_leaky_relu_27
        .type           triton_poi_fused__native_batch_norm_legit_no_training_add_leaky_relu_27,@function
        .size           triton_poi_fused__native_batch_norm_legit_no_training_add_leaky_relu_27,(.L_x_1 - triton_poi_fused__native_batch_norm_legit_no_training_add_leaky_relu_27)
        .other          triton_poi_fused__native_batch_norm_legit_no_training_add_leaky_relu_27,@"STO_CUDA_ENTRY STV_DEFAULT"
triton_poi_fused__native_batch_norm_legit_no_training_add_leaky_relu_27:
.text.triton_poi_fused__native_batch_norm_legit_no_training_add_leaky_relu_27:
[----:B------:R-:W0:Y:S01]  /*0000*/  LDC R1, c[0x0][0x28] ;  /* 0x00000a00ff017b82 */ /* 0x000e220000000800 */
[----:B------:R-:W1:Y:S07]  /*0010*/  S2R R2, SR_CTAID.X ;  /* 0x0000000000027919 */ /* 0x000e6e0000002500 */
[----:B------:R-:W2:Y:S01]  /*0020*/  LDC.64 R6, c[0x0][0x210] ;  /* 0x00008400ff067b82 */ /* 0x000ea20000000a00 */
[----:B------:R-:W-:Y:S02]  /*0030*/  CS2R R8, SRZ ;  /* 0x0000000000087805 */ /* 0x000fe4000001ff00 */
[----:B------:R-:W-:Y:S01]  /*0040*/  CS2R R10, SRZ ;  /* 0x00000000000a7805 */ /* 0x000fe2000001ff00 */
[----:B------:R-:W3:Y:S01]  /*0050*/  S2R R0, SR_TID.X ;  /* 0x0000000000007919 */ /* 0x000ee20000002100 */
[----:B------:R-:W4:Y:S03]  /*0060*/  S2R R24, SR_CTAID.Y ;  /* 0x0000000000187919 */ /* 0x000f260000002600 */
[----:B------:R-:W5:Y:S08]  /*0070*/  LDC.64 R4, c[0x0][0x218] ;  /* 0x00008600ff047b82 */ /* 0x000f700000000a00 */
[----:B------:R-:W5:Y:S01]  /*0080*/  LDC.64 R26, c[0x0][0x220] ;  /* 0x00008800ff1a7b82 */ /* 0x000f620000000a00 */
[----:B------:R-:W-:Y:S01]  /*0090*/  ULDC.64 UR6, c[0x0][0x208] ;  /* 0x0000820000067ab9 */ /* 0x000fe20000000a00 */
[----:B-1----:R-:W-:-:S02]  /*00a0*/  IMAD.SHL.U32 R2, R2, 0x40, RZ ;  /* 0x0000004002027824 */ /* 0x002fc400078e00ff */
[----:B---3--:R-:W-:Y:S01]  /*00b0*/  IMAD.SHL.U32 R3, R0, 0x4, RZ ;  /* 0x0000000400037824 */ /* 0x008fe200078e00ff */
[----:B------:R-:W-:Y:S02]  /*00c0*/  SHF.R.U32.HI R13, RZ, 0x4, R0 ;  /* 0x00000004ff0d7819 */ /* 0x000fe40000011600 */
[----:B----4-:R-:W-:Y:S02]  /*00d0*/  SHF.L.U32 R24, R24, 0x4, RZ ;  /* 0x0000000418187819 */ /* 0x010fe400000006ff */
[----:B------:R-:W-:Y:S02]  /*00e0*/  LOP3.LUT R22, R2, 0x3c, R3, 0xf8, !PT ;  /* 0x0000003c02167812 */ /* 0x000fe400078ef803 */
[----:B------:R-:W-:Y:S02]  /*00f0*/  SGXT.U32 R13, R13, 0x3 ;  /* 0x000000030d0d781a */ /* 0x000fe40000000000 */
[----:B------:R-:W-:Y:S02]  /*0100*/  ISETP.GE.AND P2, PT, R22, 0x400, PT ;  /* 0x000004001600780c */ /* 0x000fe40003f46270 */
[----:B------:R-:W-:-:S02]  /*0110*/  LOP3.LUT R17, R24, 0x8, R13, 0xfe, !PT ;  /* 0x0000000818117812 */ /* 0x000fc400078efe0d */
[----:B------:R-:W-:Y:S02]  /*0120*/  LOP3.LUT R21, R24, R13, RZ, 0xfc, !PT ;  /* 0x0000000d18157212 */ /* 0x000fe400078efcff */
[----:B------:R-:W-:Y:S02]  /*0130*/  ISETP.LT.AND P0, PT, R17, 0x10, !P2 ;  /* 0x000000101100780c */ /* 0x000fe40005701270 */
[C---:B------:R-:W-:Y:S01]  /*0140*/  ISETP.LT.AND P1, PT, R21.reuse, 0x10, !P2 ;  /* 0x000000101500780c */ /* 0x040fe20005721270 */
[--C-:B------:R-:W-:Y:S02]  /*0150*/  IMAD R21, R21, 0x400, R22.reuse ;  /* 0x0000040015157824 */ /* 0x100fe400078e0216 */
[----:B------:R-:W-:Y:S01]  /*0160*/  IMAD R20, R17, 0x400, R22 ;  /* 0x0000040011147824 */ /* 0x000fe200078e0216 */
[----:B------:R-:W-:Y:S01]  /*0170*/  CS2R R12, SRZ ;  /* 0x00000000000c7805 */ /* 0x000fe2000001ff00 */
[----:B--2---:R-:W-:Y:S01]  /*0180*/  IMAD.WIDE R18, R21, 0x4, R6 ;  /* 0x0000000415127825 */ /* 0x004fe200078e0206 */
[----:B------:R-:W-:-:S03]  /*0190*/  CS2R R14, SRZ ;  /* 0x00000000000e7805 */ /* 0x000fc6000001ff00 */
[----:B------:R-:W-:-:S04]  /*01a0*/  IMAD.WIDE R6, R20, 0x4, R6 ;  /* 0x0000000414067825 */ /* 0x000fc800078e0206 */
[C---:B-----5:R-:W-:Y:S01]  /*01b0*/  IMAD.WIDE R28, R22.reuse, 0x4, R4 ;  /* 0x00000004161c7825 */ /* 0x060fe200078e0204 */
[----:B------:R1:W2:Y:S01]  /*01c0*/  @P0 LDG.E.EL.128 R12, desc[UR6][R6.64] ;  /* 0x00000006060c0981 */ /* 0x0002a2000c2e1d00 */
[----:B------:R-:W-:Y:S02]  /*01d0*/  CS2R R4, SRZ ;  /* 0x0000000000047805 */ /* 0x000fe4000001ff00 */
[----:B0-----:R-:W-:Y:S01]  /*01e0*/  IMAD.WIDE R26, R22, 0x4, R26 ;  /* 0x00000004161a7825 */ /* 0x001fe200078e021a */
[----:B------:R0:W3:Y:S01]  /*01f0*/  @P1 LDG.E.EL.128 R8, desc[UR6][R18.64] ;  /* 0x0000000612081981 */ /* 0x0000e2000c2e1d00 */
[----:B------:R-:W-:Y:S02]  /*0200*/  CS2R R16, SRZ ;  /* 0x0000000000107805 */ /* 0x000fe4000001ff00 */
[----:B-1----:R-:W-:Y:S02]  /*0210*/  CS2R R6, SRZ ;  /* 0x0000000000067805 */ /* 0x002fe4000001ff00 */
[----:B0-----:R-:W-:-:S04]  /*0220*/  CS2R R18, SRZ ;  /* 0x0000000000127805 */ /* 0x001fc8000001ff00 */
[----:B------:R-:W4:Y:S04]  /*0230*/  @!P2 LDG.E.EL.128 R4, desc[UR6][R26.64] ;  /* 0x000000061a04a981 */ /* 0x000f28000c2e1d00 */
[----:B------:R-:W2:Y:S01]  /*0240*/  @!P2 LDG.E.EL.128 R16, desc[UR6][R28.64] ;  /* 0x000000061c10a981 */ /* 0x000ea2000c2e1d00 */
[----:B----4-:R-:W-:-:S04]  /*0250*/  FADD R23, R6, 9.9999997473787516356e-06 ;  /* 0x3727c5ac06177421 */ /* 0x010fc80000000000 */
[----:B------:R-:W0:Y:S01]  /*0260*/  MUFU.SQRT R26, R23 ;  /* 0x00000017001a7308 */ /* 0x000e220000002000 */
[----:B------:R-:W-:Y:S01]  /*0270*/  FADD R25, R4, 9.9999997473787516356e-06 ;  /* 0x3727c5ac04197421 */ /* 0x000fe20000000000 */
[----:B------:R-:W-:Y:S01]  /*0280*/  FADD R5, R5, 9.9999997473787516356e-06 ;  /* 0x3727c5ac05057421 */ /* 0x000fe20000000000 */
[----:B------:R-:W-:-:S05]  /*0290*/  HFMA2.MMA R4, -RZ, RZ, 1.625, 0 ;  /* 0x3e800000ff047435 */ /* 0x000fca00000001ff */
[----:B------:R-:W1:Y:S01]  /*02a0*/  MUFU.SQRT R25, R25 ;  /* 0x0000001900197308 */ /* 0x000e620000002000 */
[----:B0-----:R-:W-:-:S07]  /*02b0*/  FSETP.GT.AND P6, PT, R26, 8.50705917302346158658e+37, PT ;  /* 0x7e8000001a00780b */ /* 0x001fce0003fc4000 */
[----:B------:R-:W0:Y:S01]  /*02c0*/  MUFU.SQRT R5, R5 ;  /* 0x0000000500057308 */ /* 0x000e220000002000 */
[----:B------:R-:W-:Y:S02]  /*02d0*/  FSETP.GEU.AND P3, PT, R26, 1.175494350822287508e-38, PT ;  /* 0x008000001a00780b */ /* 0x000fe40003f6e000 */
[----:B------:R-:W-:-:S03]  /*02e0*/  FSEL R23, R4, 1, P6 ;  /* 0x3f80000004177808 */ /* 0x000fc60003000000 */
[----:B------:R-:W-:Y:S01]  /*02f0*/  @P6 FMUL R26, R26, 0.25 ;  /* 0x3e8000001a1a6820 */ /* 0x000fe20000400000 */
[----:B-1----:R-:W-:Y:S02]  /*0300*/  FSETP.GT.AND P6, PT, R25, 8.50705917302346158658e+37, PT ;  /* 0x7e8000001900780b */ /* 0x002fe40003fc4000 */
[----:B0-----:R-:W-:-:S05]  /*0310*/  FSETP.GT.AND P4, PT, R5, 8.50705917302346158658e+37, PT ;  /* 0x7e8000000500780b */ /* 0x001fca0003f84000 */
[----:B------:R-:W-:Y:S01]  /*0320*/  @!P3 FMUL R26, R26, 16777216 ;  /* 0x4b8000001a1ab820 */ /* 0x000fe20000400000 */
[----:B------:R-:W-:Y:S01]  /*0330*/  @!P3 FMUL R23, R23, 16777216 ;  /* 0x4b8000001717b820 */ /* 0x000fe20000400000 */
[----:B------:R-:W-:Y:S02]  /*0340*/  FSETP.GEU.AND P3, PT, R25, 1.175494350822287508e-38, PT ;  /* 0x008000001900780b */ /* 0x000fe40003f6e000 */
[----:B------:R-:W-:Y:S02]  /*0350*/  FSETP.GEU.AND P5, PT, R5, 1.175494350822287508e-38, PT ;  /* 0x008000000500780b */ /* 0x000fe40003fae000 */
[----:B------:R-:W-:Y:S02]  /*0360*/  @P6 FMUL R25, R25, 0.25 ;  /* 0x3e80000019196820 */ /* 0x000fe40000400000 */
[----:B------:R-:W-:Y:S01]  /*0370*/  @P4 FMUL R5, R5, 0.25 ;  /* 0x3e80000005054820 */ /* 0x000fe20000400000 */
[----:B--2---:R-:W-:-:S06]  /*0380*/  FADD R27, -R16, R12 ;  /* 0x0000000c101b7221 */ /* 0x004fcc0000000100 */
[----:B------:R-:W-:Y:S01]  /*0390*/  @!P3 FMUL R25, R25, 16777216 ;  /* 0x4b8000001919b820 */ /* 0x000fe20000400000 */
[----:B------:R-:W-:Y:S01]  /*03a0*/  FADD R28, -R17, R13 ;  /* 0x0000000d111c7221 */ /* 0x000fe20000000100 */
[----:B------:R-:W-:Y:S01]  /*03b0*/  @!P5 FMUL R5, R5, 16777216 ;  /* 0x4b8000000505d820 */ /* 0x000fe20000400000 */
[----:B------:R-:W0:Y:S01]  /*03c0*/  LDC.64 R12, c[0x0][0x228] ;  /* 0x00008a00ff0c7b82 */ /* 0x000e220000000a00 */
[----:B------:R-:W1:Y:S01]  /*03d0*/  MUFU.RCP R26, R26 ;  /* 0x0000001a001a7308 */ /* 0x000e620000001000 */
[----:B---3--:R-:W-:Y:S01]  /*03e0*/  FADD R8, -R16, R8 ;  /* 0x0000000810087221 */ /* 0x008fe20000000100 */
[----:B------:R-:W-:Y:S01]  /*03f0*/  FADD R9, -R17, R9 ;  /* 0x0000000911097221 */ /* 0x000fe20000000100 */
[----:B------:R-:W-:Y:S01]  /*0400*/  FADD R17, -R18, R14 ;  /* 0x0000000e12117221 */ /* 0x000fe20000000100 */
[----:B------:R-:W-:-:S03]  /*0410*/  FADD R6, -R19, R15 ;  /* 0x0000000f13067221 */ /* 0x000fc60000000100 */
[----:B------:R-:W2:Y:S01]  /*0420*/  LDC.64 R14, c[0x0][0x230] ;  /* 0x00008c00ff0e7b82 */ /* 0x000ea20000000a00 */
[----:B------:R3:W4:Y:S01]  /*0430*/  MUFU.RCP R16, R5 ;  /* 0x0000000500107308 */ /* 0x0007220000001000 */
[----:B------:R-:W-:Y:S01]  /*0440*/  FADD R10, -R18, R10 ;  /* 0x0000000a120a7221 */ /* 0x000fe20000000100 */
[----:B------:R-:W-:-:S06]  /*0450*/  FSEL R18, R4, 1, P6 ;  /* 0x3f80000004127808 */ /* 0x000fcc0003000000 */
[----:B------:R-:W5:Y:S01]  /*0460*/  MUFU.RCP R25, R25 ;  /* 0x0000001900197308 */ /* 0x000f620000001000 */
[----:B---3--:R-:W-:Y:S01]  /*0470*/  FADD R5, -R19, R11 ;  /* 0x0000000b13057221 */ /* 0x008fe20000000100 */
[----:B------:R-:W-:Y:S01]  /*0480*/  FSEL R11, R4, 1, P4 ;  /* 0x3f800000040b7808 */ /* 0x000fe20002000000 */
[----:B------:R-:W-:Y:S01]  /*0490*/  @!P3 FMUL R18, R18, 16777216 ;  /* 0x4b8000001212b820 */ /* 0x000fe20000400000 */
[----:B-1----:R-:W-:-:S03]  /*04a0*/  FMUL R26, R26, R23 ;  /* 0x000000171a1a7220 */ /* 0x002fc60000400000 */
[----:B------:R-:W-:-:S04]  /*04b0*/  @!P5 FMUL R11, R11, 16777216 ;  /* 0x4b8000000b0bd820 */ /* 0x000fc80000400000 */
[----:B----4-:R-:W-:Y:S01]  /*04c0*/  FMUL R23, R16, R11 ;  /* 0x0000000b10177220 */ /* 0x010fe20000400000 */
[----:B-----5:R-:W-:Y:S01]  /*04d0*/  FMUL R11, R25, R18 ;  /* 0x00000012190b7220 */ /* 0x020fe20000400000 */
[----:B------:R-:W-:Y:S02]  /*04e0*/  FMUL R19, R26, R10 ;  /* 0x0000000a1a137220 */ /* 0x000fe40000400000 */
[----:B------:R-:W-:Y:S01]  /*04f0*/  FMUL R18, R23, R9 ;  /* 0x0000000917127220 */ /* 0x000fe20000400000 */
[C---:B------:R-:W-:Y:S01]  /*0500*/  FMUL R27, R11.reuse, R27 ;  /* 0x0000001b0b1b7220 */ /* 0x040fe20000400000 */
[----:B------:R-:W-:Y:S01]  /*0510*/  FMUL R25, R11, R8 ;  /* 0x000000080b197220 */ /* 0x000fe20000400000 */
[----:B------:R-:W-:Y:S02]  /*0520*/  CS2R R8, SRZ ;  /* 0x0000000000087805 */ /* 0x000fe4000001ff00 */
[----:B------:R-:W-:Y:S01]  /*0530*/  CS2R R10, SRZ ;  /* 0x00000000000a7805 */ /* 0x000fe2000001ff00 */
[----:B0-----:R-:W-:-:S04]  /*0540*/  IMAD.WIDE R12, R22, 0x4, R12 ;  /* 0x00000004160c7825 */ /* 0x001fc800078e020c */
[----:B------:R-:W-:Y:S01]  /*0550*/  FMUL R16, R23, R28 ;  /* 0x0000001c17107220 */ /* 0x000fe20000400000 */
[----:B--2---:R-:W-:Y:S01]  /*0560*/  IMAD.WIDE R28, R22, 0x4, R14 ;  /* 0x00000004161c7825 */ /* 0x004fe200078e020e */
[----:B------:R0:W2:Y:S01]  /*0570*/  @!P2 LDG.E.EL.128 R8, desc[UR6][R12.64] ;  /* 0x000000060c08a981 */ /* 0x0000a2000c2e1d00 */
[----:B------:R-:W-:Y:S01]  /*0580*/  CS2R R14, SRZ ;  /* 0x00000000000e7805 */ /* 0x000fe2000001ff00 */
[----:B------:R-:W1:Y:S01]  /*0590*/  LDC.64 R22, c[0x0][0x238] ;  /* 0x00008e00ff167b82 */ /* 0x000e620000000a00 */
[----:B0-----:R-:W-:-:S06]  /*05a0*/  CS2R R12, SRZ ;  /* 0x00000000000c7805 */ /* 0x001fcc000001ff00 */
[----:B------:R1:W2:Y:S01]  /*05b0*/  @!P2 LDG.E.EL.128 R12, desc[UR6][R28.64] ;  /* 0x000000061c0ca981 */ /* 0x0002a2000c2e1d00 */
[----:B------:R-:W-:Y:S01]  /*05c0*/  FMUL R17, R26, R17 ;  /* 0x000000111a117220 */ /* 0x000fe20000400000 */
[----:B-1----:R-:W-:-:S04]  /*05d0*/  IMAD.WIDE R28, R21, 0x4, R22 ;  /* 0x00000004151c7825 */ /* 0x002fc800078e0216 */
[----:B------:R-:W-:Y:S01]  /*05e0*/  FADD R7, R7, 9.9999997473787516356e-06 ;  /* 0x3727c5ac07077421 */ /* 0x000fe20000000000 */
[----:B------:R-:W0:Y:S01]  /*05f0*/  S2UR UR5, SR_CgaCtaId ;  /* 0x00000000000579c3 */ /* 0x000e220000008800 */
[-CC-:B--2---:R-:W-:Y:S01]  /*0600*/  FFMA R25, R25, R8.reuse, R12.reuse ;  /* 0x0000000819197223 */ /* 0x184fe2000000000c */
[----:B------:R-:W-:Y:S01]  /*0610*/  FFMA R27, R27, R8, R12 ;  /* 0x000000081b1b7223 */ /* 0x000fe2000000000c */
[-CC-:B------:R-:W-:Y:S01]  /*0620*/  FFMA R8, R18, R9.reuse, R13.reuse ;  /* 0x0000000912087223 */ /* 0x180fe2000000000d */
[----:B------:R-:W-:Y:S01]  /*0630*/  FFMA R12, R16, R9, R13 ;  /* 0x00000009100c7223 */ /* 0x000fe2000000000d */
[-CC-:B------:R-:W-:Y:S01]  /*0640*/  FFMA R9, R19, R10.reuse, R14.reuse ;  /* 0x0000000a13097223 */ /* 0x180fe2000000000e */
[----:B------:R-:W-:Y:S01]  /*0650*/  FFMA R13, R17, R10, R14 ;  /* 0x0000000a110d7223 */ /* 0x000fe2000000000e */
[----:B------:R-:W-:Y:S02]  /*0660*/  CS2R R16, SRZ ;  /* 0x0000000000107805 */ /* 0x000fe4000001ff00 */
[----:B------:R-:W-:-:S06]  /*0670*/  CS2R R18, SRZ ;  /* 0x0000000000127805 */ /* 0x000fcc000001ff00 */
[----:B------:R1:W2:Y:S02]  /*0680*/  @P1 LDG.E.EL.128 R16, desc[UR6][R28.64] ;  /* 0x000000061c101981 */ /* 0x0002a4000c2e1d00 */
[----:B-1----:R-:W-:Y:S01]  /*0690*/  IMAD.WIDE R28, R20, 0x4, R22 ;  /* 0x00000004141c7825 */ /* 0x002fe200078e0216 */
[----:B------:R-:W-:Y:S02]  /*06a0*/  CS2R R20, SRZ ;  /* 0x0000000000147805 */ /* 0x000fe4000001ff00 */
[----:B------:R-:W-:-:S06]  /*06b0*/  CS2R R22, SRZ ;  /* 0x0000000000167805 */ /* 0x000fcc000001ff00 */
[----:B------:R1:W3:Y:S01]  /*06c0*/  @P0 LDG.E.EL.128 R20, desc[UR6][R28.64] ;  /* 0x000000061c140981 */ /* 0x0002e2000c2e1d00 */
[----:B------:R-:W4:Y:S02]  /*06d0*/  MUFU.SQRT R10, R7 ;  /* 0x00000007000a7308 */ /* 0x000f240000002000 */
[C---:B----4-:R-:W-:Y:S02]  /*06e0*/  FSETP.GT.AND P0, PT, R10.reuse, 8.50705917302346158658e+37, PT ;  /* 0x7e8000000a00780b */ /* 0x050fe40003f04000 */
[----:B------:R-:W-:-:S11]  /*06f0*/  FSETP.GEU.AND P1, PT, R10, 1.175494350822287508e-38, PT ;  /* 0x008000000a00780b */ /* 0x000fd60003f2e000 */
[----:B------:R-:W-:-:S04]  /*0700*/  @P0 FMUL R10, R10, 0.25 ;  /* 0x3e8000000a0a0820 */ /* 0x000fc80000400000 */
[----:B------:R-:W-:-:S06]  /*0710*/  @!P1 FMUL R10, R10, 16777216 ;  /* 0x4b8000000a0a9820 */ /* 0x000fcc0000400000 */
[----:B------:R-:W4:Y:S01]  /*0720*/  MUFU.RCP R10, R10 ;  /* 0x0000000a000a7308 */ /* 0x000f220000001000 */
[----:B------:R-:W-:-:S05]  /*0730*/  FSEL R4, R4, 1, P0 ;  /* 0x3f80000004047808 */ /* 0x000fca0000000000 */
[----:B------:R-:W-:-:S04]  /*0740*/  @!P1 FMUL R4, R4, 16777216 ;  /* 0x4b80000004049820 */ /* 0x000fc80000400000 */
[----:B----4-:R-:W-:-:S04]  /*0750*/  FMUL R4, R10, R4 ;  /* 0x000000040a047220 */ /* 0x010fc80000400000 */
[C---:B------:R-:W-:Y:S01]  /*0760*/  FMUL R14, R4.reuse, R6 ;  /* 0x00000006040e7220 */ /* 0x040fe20000400000 */
[----:B------:R-:W-:Y:S01]  /*0770*/  FMUL R4, R4, R5 ;  /* 0x0000000504047220 */ /* 0x000fe20000400000 */
[----:B------:R-:W-:-:S03]  /*0780*/  FSETP.GT.AND P3, PT, R8, RZ, PT ;  /* 0x000000ff0800720b */ /* 0x000fc60003f64000 */
[----:B------:R-:W-:Y:S01]  /*0790*/  FFMA R6, R4, R11, R15 ;  /* 0x0000000b04067223 */ /* 0x000fe2000000000f */
[----:B------:R-:W-:-:S04]  /*07a0*/  FSETP.GT.AND P2, PT, R9, RZ, PT ;  /* 0x000000ff0900720b */ /* 0x000fc80003f44000 */
[----:B------:R-:W-:Y:S01]  /*07b0*/  FSETP.GT.AND P1, PT, R6, RZ, PT ;  /* 0x000000ff0600720b */ /* 0x000fe20003f24000 */
[----:B------:R-:W-:Y:S01]  /*07c0*/  IMAD.SHL.U32 R7, R0, 0x40, RZ ;  /* 0x0000004000077824 */ /* 0x000fe200078e00ff */
[----:B------:R-:W-:Y:S01]  /*07d0*/  FSETP.GT.AND P4, PT, R25, RZ, PT ;  /* 0x000000ff1900720b */ /* 0x000fe20003f84000 */
[----:B------:R-:W-:Y:S01]  /*07e0*/  FFMA R4, R14, R11, R15 ;  /* 0x0000000b0e047223 */ /* 0x000fe2000000000f */
[----:B------:R-:W-:Y:S01]  /*07f0*/  SHF.R.U32.HI R26, RZ, 0x4, R0 ;  /* 0x00000004ff1a7819 */ /* 0x000fe20000011600 */
[----:B------:R-:W-:Y:S01]  /*0800*/  @!P3 FMUL R8, R8, 0.10000000149011611938 ;  /* 0x3dcccccd0808b820 */ /* 0x000fe20000400000 */
[----:B------:R-:W-:Y:S02]  /*0810*/  FSETP.GT.AND P0, PT, R27, RZ, PT ;  /* 0x000000ff1b00720b */ /* 0x000fe40003f04000 */
[----:B------:R-:W-:Y:S01]  /*0820*/  SGXT.U32 R26, R26, 0x3 ;  /* 0x000000031a1a781a */ /* 0x000fe20000000000 */
[----:B------:R-:W-:Y:S01]  /*0830*/  @!P2 FMUL R9, R9, 0.10000000149011611938 ;  /* 0x3dcccccd0909a820 */ /* 0x000fe20000400000 */
[----:B------:R-:W-:-:S02]  /*0840*/  LOP3.LUT R5, R7, 0x3c0, RZ, 0xc0, !PT ;  /* 0x000003c007057812 */ /* 0x000fc400078ec0ff */
[----:B------:R-:W-:Y:S01]  /*0850*/  FSETP.GT.AND P3, PT, R12, RZ, PT ;  /* 0x000000ff0c00720b */ /* 0x000fe20003f64000 */
[----:B------:R-:W-:Y:S01]  /*0860*/  @!P1 FMUL R6, R6, 0.10000000149011611938 ;  /* 0x3dcccccd06069820 */ /* 0x000fe20000400000 */
[----:B------:R-:W-:Y:S02]  /*0870*/  FSETP.GT.AND P2, PT, R13, RZ, PT ;  /* 0x000000ff0d00720b */ /* 0x000fe40003f44000 */
[----:B------:R-:W-:Y:S01]  /*0880*/  FSETP.GT.AND P1, PT, R4, RZ, PT ;  /* 0x000000ff0400720b */ /* 0x000fe20003f24000 */
[----:B------:R-:W-:Y:S01]  /*0890*/  UMOV UR4, 0x400 ;  /* 0x0000040000047882 */ /* 0x000fe20000000000 */
[C---:B------:R-:W-:Y:S01]  /*08a0*/  LOP3.LUT R14, R5.reuse, R26, RZ, 0xfc, !PT ;  /* 0x0000001a050e7212 */ /* 0x040fe200078efcff */
[----:B0-----:R-:W-:Y:S01]  /*08b0*/  UPRMT UR4, UR5, 0x654, UR4 ;  /* 0x0000065405047896 */ /* 0x001fe20008000004 */
[C---:B------:R-:W-:Y:S02]  /*08c0*/  LOP3.LUT R7, R5.reuse, 0x10, RZ, 0xfc, !PT ;  /* 0x0000001005077812 */ /* 0x040fe400078efcff */
[----:B------:R-:W-:Y:S01]  /*08d0*/  LOP3.LUT R15, R5, 0x20, RZ, 0xfc, !PT ;  /* 0x00000020050f7812 */ /* 0x000fe200078efcff */
[----:B------:R-:W-:Y:S01]  /*08e0*/  @!P4 FMUL R25, R25, 0.10000000149011611938 ;  /* 0x3dcccccd1919c820 */ /* 0x000fe20000400000 */
[----:B-1----:R-:W-:-:S02]  /*08f0*/  LOP3.LUT R29, R5, 0x30, RZ, 0xfc, !PT ;  /* 0x00000030051d7812 */ /* 0x002fc400078efcff */
[-C--:B------:R-:W-:Y:S02]  /*0900*/  LEA.HI R11, R5, R14.reuse, RZ, 0x1e ;  /* 0x0000000e050b7211 */ /* 0x080fe400078ff0ff */
[-C--:B------:R-:W-:Y:S02]  /*0910*/  LEA.HI R10, R7, R14.reuse, RZ, 0x1e ;  /* 0x0000000e070a7211 */ /* 0x080fe400078ff0ff */
[-C--:B------:R-:W-:Y:S01]  /*0920*/  LEA.HI R5, R15, R14.reuse, RZ, 0x1e ;  /* 0x0000000e0f057211 */ /* 0x080fe200078ff0ff */
[----:B------:R-:W-:Y:S01]  /*0930*/  @!P0 FMUL R27, R27, 0.10000000149011611938 ;  /* 0x3dcccccd1b1b8820 */ /* 0x000fe20000400000 */
[----:B------:R-:W-:Y:S01]  /*0940*/  LEA.HI R7, R29, R14, RZ, 0x1e ;  /* 0x0000000e1d077211 */ /* 0x000fe200078ff0ff */
[----:B------:R-:W-:Y:S01]  /*0950*/  @!P3 FMUL R12, R12, 0.10000000149011611938 ;  /* 0x3dcccccd0c0cb820 */ /* 0x000fe20000400000 */
[----:B------:R-:W-:Y:S01]  /*0960*/  LEA R11, R11, UR4, 0x2 ;  /* 0x000000040b0b7c11 */ /* 0x000fe2000f8e10ff */
[----:B------:R-:W-:Y:S01]  /*0970*/  @!P2 FMUL R13, R13, 0.10000000149011611938 ;  /* 0x3dcccccd0d0da820 */ /* 0x000fe20000400000 */
[----:B------:R-:W-:Y:S01]  /*0980*/  LEA R14, R10, UR4, 0x2 ;  /* 0x000000040a0e7c11 */ /* 0x000fe2000f8e10ff */
[----:B------:R-:W-:Y:S01]  /*0990*/  @!P1 FMUL R4, R4, 0.10000000149011611938 ;  /* 0x3dcccccd04049820 */ /* 0x000fe20000400000 */
[----:B------:R-:W-:-:S02]  /*09a0*/  LEA R15, R5, UR4, 0x2 ;  /* 0x00000004050f7c11 */ /* 0x000fc4000f8e10ff */
[----:B------:R-:W-:Y:S02]  /*09b0*/  LEA R26, R7, UR4, 0x2 ;  /* 0x00000004071a7c11 */ /* 0x000fe4000f8e10ff */
[----:B------:R-:W-:Y:S02]  /*09c0*/  LOP3.LUT R5, R0, 0x7c, RZ, 0xc0, !PT ;  /* 0x0000007c00057812 */ /* 0x000fe400078ec0ff */
[----:B------:R-:W-:-:S04]  /*09d0*/  LOP3.LUT R10, R3, 0x1fc, RZ, 0xc0, !PT ;  /* 0x000001fc030a7812 */ /* 0x000fc800078ec0ff */
[----:B------:R-:W-:-:S04]  /*09e0*/  IADD3 R5, R10, R5, RZ ;  /* 0x000000050a057210 */ /* 0x000fc80007ffe0ff */
[----:B------:R-:W-:Y:S02]  /*09f0*/  LEA R5, R5, UR4, 0x2 ;  /* 0x0000000405057c11 */ /* 0x000fe4000f8e10ff */
[----:B------:R-:W-:-:S04]  /*0a00*/  LOP3.LUT R3, R24, 0xc, R3, 0xf8, !PT ;  /* 0x0000000c18037812 */ /* 0x000fc800078ef803 */
[----:B------:R-:W-:Y:S01]  /*0a10*/  ISETP.GE.AND P0, PT, R3, 0x10, PT ;  /* 0x000000100300780c */ /* 0x000fe20003f06270 */
[----:B--2---:R-:W-:Y:S01]  /*0a20*/  FADD R16, R25, R16 ;  /* 0x0000001019107221 */ /* 0x004fe20000000000 */
[----:B------:R-:W-:Y:S01]  /*0a30*/  FADD R17, R8, R17 ;  /* 0x0000001108117221 */ /* 0x000fe20000000000 */
[----:B------:R-:W-:Y:S01]  /*0a40*/  FADD R18, R9, R18 ;  /* 0x0000001209127221 */ /* 0x000fe20000000000 */
[----:B------:R-:W-:Y:S01]  /*0a50*/  FADD R19, R6, R19 ;  /* 0x0000001306137221 */ /* 0x000fe20000000000 */
[----:B------:R-:W0:Y:S01]  /*0a60*/  LDC.64 R8, c[0x0][0x240] ;  /* 0x00009000ff087b82 */ /* 0x000e220000000a00 */
[----:B------:R-:W-:Y:S04]  /*0a70*/  STS [R11], R16 ;  /* 0x000000100b007388 */ /* 0x000fe80000000800 */
[----:B------:R-:W-:Y:S04]  /*0a80*/  STS [R14+0x40], R17 ;  /* 0x000040110e007388 */ /* 0x000fe80000000800 */
[----:B------:R-:W-:Y:S01]  /*0a90*/  STS [R15+0x80], R18 ;  /* 0x000080120f007388 */ /* 0x000fe20000000800 */
[----:B---3--:R-:W-:Y:S01]  /*0aa0*/  FADD R20, R27, R20 ;  /* 0x000000141b147221 */ /* 0x008fe20000000000 */
[----:B------:R-:W-:Y:S01]  /*0ab0*/  FADD R21, R12, R21 ;  /* 0x000000150c157221 */ /* 0x000fe20000000000 */
[----:B------:R-:W-:Y:S01]  /*0ac0*/  FADD R22, R13, R22 ;  /* 0x000000160d167221 */ /* 0x000fe20000000000 */
[----:B------:R-:W-:Y:S01]  /*0ad0*/  FADD R23, R4, R23 ;  /* 0x0000001704177221 */ /* 0x000fe20000000000 */
[----:B------:R-:W-:Y:S04]  /*0ae0*/  STS [R26+0xc0], R19 ;  /* 0x0000c0131a007388 */ /* 0x000fe80000000800 */
[----:B------:R1:W-:Y:S04]  /*0af0*/  STS [R11+0x20], R20 ;  /* 0x000020140b007388 */ /* 0x0003e80000000800 */
[----:B------:R-:W-:Y:S04]  /*0b00*/  STS [R14+0x60], R21 ;  /* 0x000060150e007388 */ /* 0x000fe80000000800 */
[----:B------:R-:W-:Y:S04]  /*0b10*/  STS [R15+0xa0], R22 ;  /* 0x0000a0160f007388 */ /* 0x000fe80000000800 */
[----:B------:R-:W-:Y:S01]  /*0b20*/  STS [R26+0xe0], R23 ;  /* 0x0000e0171a007388 */ /* 0x000fe20000000800 */
[----:B------:R-:W-:Y:S01]  /*0b30*/  BAR.SYNC.DEFER_BLOCKING 0x0 ;  /* 0x0000000000007b1d */ /* 0x000fe20000010000 */
[----:B------:R-:W-:-:S04]  /*0b40*/  SHF.R.U32.HI R13, RZ, 0x2, R0 ;  /* 0x00000002ff0d7819 */ /* 0x000fc80000011600 */
[----:B------:R-:W-:Y:S01]  /*0b50*/  SGXT.U32 R13, R13, 0x5 ;  /* 0x000000050d0d781a */ /* 0x000fe20000000000 */
[----:B------:R-:W2:Y:S01]  /*0b60*/  LDS.128 R4, [R5] ;  /* 0x0000000005047984 */ /* 0x000ea20000000c00 */
[----:B------:R-:W-:Y:S02]  /*0b70*/  LOP3.LUT R0, R10, 0x200, RZ, 0xfc, !PT ;  /* 0x000002000a007812 */ /* 0x000fe400078efcff */
[----:B------:R-:W-:Y:S01]  /*0b80*/  LOP3.LUT R13, R13, R2, RZ, 0xfc, !PT ;  /* 0x000000020d0d7212 */ /* 0x000fe200078efcff */
[----:B-1----:R-:W-:Y:S01]  /*0b90*/  IMAD.SHL.U32 R11, R3, 0x400, RZ ;  /* 0x00000400030b7824 */ /* 0x002fe200078e00ff */
[----:B------:R-:W-:Y:S02]  /*0ba0*/  SHF.R.U32.HI R2, RZ, 0x2, R0 ;  /* 0x00000002ff027819 */ /* 0x000fe40000011600 */
[C---:B------:R-:W-:Y:S02]  /*0bb0*/  LOP3.LUT R0, R13.reuse, 0x20, RZ, 0xfc, !PT ;  /* 0x000000200d007812 */ /* 0x040fe400078efcff */
[----:B------:R-:W-:-:S02]  /*0bc0*/  ISETP.LT.AND P1, PT, R13, 0x400, !P0 ;  /* 0x000004000d00780c */ /* 0x000fc40004721270 */
[----:B------:R-:W-:Y:S02]  /*0bd0*/  ISETP.LT.AND P0, PT, R0, 0x400, !P0 ;  /* 0x000004000000780c */ /* 0x000fe40004701270 */
[----:B------:R-:W-:Y:S02]  /*0be0*/  LEA R3, R13, R11, 0x2 ;  /* 0x0000000b0d037211 */ /* 0x000fe400078e10ff */
[----:B------:R-:W-:-:S03]  /*0bf0*/  LOP3.LUT R13, R2, 0xfc, RZ, 0xc0, !PT ;  /* 0x000000fc020d7812 */ /* 0x000fc600078ec0ff */
[----:B0-----:R-:W-:-:S04]  /*0c00*/  IMAD.WIDE R2, R3, 0x4, R8 ;  /* 0x0000000403027825 */ /* 0x001fc800078e0208 */
[----:B------:R-:W-:-:S05]  /*0c10*/  IMAD.IADD R13, R10, 0x1, R13 ;  /* 0x000000010a0d7824 */ /* 0x000fca00078e020d */
[----:B------:R-:W-:Y:S01]  /*0c20*/  LEA R13, R13, UR4, 0x2 ;  /* 0x000000040d0d7c11 */ /* 0x000fe2000f8e10ff */
[----:B--2---:R0:W-:Y:S02]  /*0c30*/  @P1 STG.E.128 desc[UR6][R2.64], R4 ;  /* 0x0000000402001986 */ /* 0x0041e4000c101d06 */
[----:B0-----:R-:W-:Y:S05]  /*0c40*/  @!P0 EXIT ;  /* 0x000000000000894d */ /* 0x001fea0003800000 */
[----:B------:R-:W0:Y:S01]  /*0c50*/  LDS.128 R12, [R13+0x800] ;  /* 0x000800000d0c7984 */ /* 0x000e220000000c00 */
[----:B------:R-:W-:-:S05]  /*0c60*/  LEA R11, R0, R11, 0x2 ;  /* 0x0000000b000b7211 */ /* 0x000fca00078e10ff */
[----:B------:R-:W-:-:S05]  /*0c70*/  IMAD.WIDE R8, R11, 0x4, R8 ;  /* 0x000000040b087825 */ /* 0x000fca00078e0208 */
[----:B0-----:R-:W-:Y:S01]  /*0c80*/  STG.E.128 desc[UR6][R8.64], R12 ;  /* 0x0000000c08007986 */ /* 0x001fe2000c101d06 */
[----:B------:R-:W-:Y:S05]  /*0c90*/  EXIT ;  /* 0x000000000000794d */ /* 0x000fea0003800000 */
.L_x_0:
[----:B------:R-:W-:-:S00]  /*0ca0*/  BRA `(.L_x_0) ;  /* 0xfffffffc00fc7947 */ /* 0x000fc0000383ffff */
[----:B------:R-:W-:-:S00]  /*0cb0*/  NOP ;  /* 0x0000000000007918 */ /* 0x000fc00000000000 */
        /* <DEDUP_REMOVED lines=12> */
.L_x_1:


//--------------------- .nv.global.init           --------------------------
	.section	.nv.global.init,"aw",@progbits
.nv.global.init:
	.type		_$_str,@object
	.size		_$_str,(_$_str_$_2 - _$_str)
_$_str:
        /*0000*/ 	.byte	0x5f, 0x5f, 0x43, 0x55, 0x44, 0x41, 0x5f, 0x46, 0x54, 0x5a, 0x00
	.type		_$_str_$_2,@object
	.size		_$_str_$_2,(.L_1 - _$_str_$_2)
_$_str_$_2:
        /*000b*/ 	.byte	0x5f, 0x5f, 0x43, 0x55, 0x44, 0x41, 0x5f, 0x50, 0x52, 0x45, 0x43, 0x5f, 0x53, 0x51, 0x52, 0x54
        /*001b*/ 	.byte	0x00
.L_1:


//--------------------- .nv.shared.triton_poi_fused__native_batch_norm_legit_no_training_add_leaky_relu_27 --------------------------
	.section	.nv.shared.triton_poi_fused__native_batch_norm_legit_no_training_add_leaky_relu_27,"aw",@nobits
	.sectionflags	@""
	.align	16
	.zero		1024


//--------------------- .nv.constant0.triton_poi_fused__native_batch_norm_legit_no_training_add_leaky_relu_27 --------------------------
	.section	.nv.constant0.triton_poi_fused__native_batch_norm_legit_no_training_add_leaky_relu_27,"a",@progbits
	.sectionflags	@""
	.align	4
.nv.constant0.triton_poi_fused__native_batch_norm_legit_no_training_add_leaky_relu_27:
	.zero		592
